//
// Generated by NVIDIA NVVM Compiler
//
// Compiler Build ID: CL-36424714
// Cuda compilation tools, release 13.0, V13.0.88
// Based on NVVM 20.0.0
//

.version 9.0
.target sm_100
.address_size 64

	// .globl	_Z9matrixMulPiS_S_
// _ZZ9matrixMulPiS_S_E1A has been demoted
// _ZZ9matrixMulPiS_S_E1B has been demoted

.visible .entry _Z9matrixMulPiS_S_(
	.param .u64 .ptr .align 1 _Z9matrixMulPiS_S__param_0,
	.param .u64 .ptr .align 1 _Z9matrixMulPiS_S__param_1,
	.param .u64 .ptr .align 1 _Z9matrixMulPiS_S__param_2
)
{
	.reg .pred 	%p<9>;
	.reg .b16 	%rs<3>;
	.reg .b32 	%r<165>;
	.reg .b64 	%rd<13>;
	// demoted variable
	.shared .align 4 .b8 _ZZ9matrixMulPiS_S_E1A[4096];
	// demoted variable
	.shared .align 4 .b8 _ZZ9matrixMulPiS_S_E1B[4096];
	ld.param.u64 	%rd4, [_Z9matrixMulPiS_S__param_0];
	ld.param.u64 	%rd5, [_Z9matrixMulPiS_S__param_1];
	ld.param.u64 	%rd3, [_Z9matrixMulPiS_S__param_2];
	cvta.to.global.u64 	%rd1, %rd5;
	cvta.to.global.u64 	%rd2, %rd4;
	mov.u32 	%r45, %ntid.y;
	mov.u32 	%r46, %ctaid.y;
	mov.u32 	%r1, %tid.y;
	mad.lo.s32 	%r47, %r45, %r46, %r1;
	mov.u32 	%r2, %ntid.x;
	mov.u32 	%r48, %ctaid.x;
	mul.lo.s32 	%r3, %r2, %r48;
	mov.u32 	%r4, %tid.x;
	cvt.u16.u32 	%rs1, %r2;
	div.u16 	%rs2, 1024, %rs1;
	cvt.u32.u16 	%r5, %rs2;
	shl.b32 	%r49, %r47, 10;
	or.b32  	%r6, %r49, %r4;
	mul.lo.s32 	%r7, %r1, %r2;
	add.s32 	%r50, %r7, %r4;
	shl.b32 	%r51, %r50, 2;
	mov.u32 	%r52, _ZZ9matrixMulPiS_S_E1A;
	add.s32 	%r8, %r52, %r51;
	mov.u32 	%r53, _ZZ9matrixMulPiS_S_E1B;
	add.s32 	%r9, %r53, %r51;
	and.b32  	%r10, %r2, 7;
	and.b32  	%r11, %r2, 2040;
	and.b32  	%r12, %r2, 1;
	and.b32  	%r54, %r2, -8;
	neg.s32 	%r13, %r54;
	shl.b32 	%r55, %r4, 2;
	add.s32 	%r14, %r53, %r55;
	shl.b32 	%r15, %r2, 5;
	shl.b32 	%r56, %r7, 2;
	add.s32 	%r57, %r56, %r52;
	add.s32 	%r16, %r57, 16;
	shl.b32 	%r17, %r2, 2;
	mov.b32 	%r149, 0;
	mov.u32 	%r164, %r149;
$L__BB0_1:
	setp.lt.u32 	%p1, %r2, 8;
	mul.lo.s32 	%r60, %r149, %r2;
	add.s32 	%r61, %r6, %r60;
	mul.wide.u32 	%rd6, %r61, 4;
	add.s64 	%rd7, %rd2, %rd6;
	ld.global.u32 	%r62, [%rd7];
	st.shared.u32 	[%r8], %r62;
	add.s32 	%r63, %r1, %r60;
	shl.b32 	%r64, %r63, 10;
	add.s32 	%r65, %r3, %r4;
	add.s32 	%r66, %r64, %r65;
	mul.wide.s32 	%rd8, %r66, 4;
	add.s64 	%rd9, %rd1, %rd8;
	ld.global.u32 	%r67, [%rd9];
	st.shared.u32 	[%r9], %r67;
	bar.sync 	0;
	mov.b32 	%r159, 0;
	@%p1 bra 	$L__BB0_4;
	mov.u32 	%r151, %r16;
	mov.u32 	%r152, %r14;
	mov.u32 	%r153, %r13;
$L__BB0_3:
	.pragma "nounroll";
	ld.shared.u32 	%r68, [%r151+-16];
	ld.shared.u32 	%r69, [%r152];
	mad.lo.s32 	%r70, %r69, %r68, %r164;
	ld.shared.u32 	%r71, [%r151+-12];
	add.s32 	%r72, %r152, %r17;
	ld.shared.u32 	%r73, [%r72];
	mad.lo.s32 	%r74, %r73, %r71, %r70;
	ld.shared.u32 	%r75, [%r151+-8];
	add.s32 	%r76, %r72, %r17;
	ld.shared.u32 	%r77, [%r76];
	mad.lo.s32 	%r78, %r77, %r75, %r74;
	ld.shared.u32 	%r79, [%r151+-4];
	add.s32 	%r80, %r76, %r17;
	ld.shared.u32 	%r81, [%r80];
	mad.lo.s32 	%r82, %r81, %r79, %r78;
	ld.shared.u32 	%r83, [%r151];
	add.s32 	%r84, %r80, %r17;
	ld.shared.u32 	%r85, [%r84];
	mad.lo.s32 	%r86, %r85, %r83, %r82;
	ld.shared.u32 	%r87, [%r151+4];
	add.s32 	%r88, %r84, %r17;
	ld.shared.u32 	%r89, [%r88];
	mad.lo.s32 	%r90, %r89, %r87, %r86;
	ld.shared.u32 	%r91, [%r151+8];
	add.s32 	%r92, %r88, %r17;
	ld.shared.u32 	%r93, [%r92];
	mad.lo.s32 	%r94, %r93, %r91, %r90;
	ld.shared.u32 	%r95, [%r151+12];
	add.s32 	%r96, %r92, %r17;
	ld.shared.u32 	%r97, [%r96];
	mad.lo.s32 	%r164, %r97, %r95, %r94;
	add.s32 	%r153, %r153, 8;
	add.s32 	%r152, %r152, %r15;
	add.s32 	%r151, %r151, 32;
	setp.ne.s32 	%p2, %r153, 0;
	mov.u32 	%r159, %r11;
	@%p2 bra 	$L__BB0_3;
$L__BB0_4:
	setp.eq.s32 	%p3, %r10, 0;
	@%p3 bra 	$L__BB0_12;
	add.s32 	%r99, %r10, -1;
	setp.lt.u32 	%p4, %r99, 3;
	@%p4 bra 	$L__BB0_7;
	add.s32 	%r100, %r159, %r7;
	shl.b32 	%r101, %r100, 2;
	mov.u32 	%r102, _ZZ9matrixMulPiS_S_E1A;
	add.s32 	%r103, %r102, %r101;
	ld.shared.u32 	%r104, [%r103];
	mad.lo.s32 	%r105, %r159, %r2, %r4;
	shl.b32 	%r106, %r105, 2;
	mov.u32 	%r107, _ZZ9matrixMulPiS_S_E1B;
	add.s32 	%r108, %r107, %r106;
	ld.shared.u32 	%r109, [%r108];
	mad.lo.s32 	%r110, %r109, %r104, %r164;
	ld.shared.u32 	%r111, [%r103+4];
	add.s32 	%r112, %r108, %r17;
	ld.shared.u32 	%r113, [%r112];
	mad.lo.s32 	%r114, %r113, %r111, %r110;
	ld.shared.u32 	%r115, [%r103+8];
	add.s32 	%r116, %r112, %r17;
	ld.shared.u32 	%r117, [%r116];
	mad.lo.s32 	%r118, %r117, %r115, %r114;
	ld.shared.u32 	%r119, [%r103+12];
	add.s32 	%r120, %r116, %r17;
	ld.shared.u32 	%r121, [%r120];
	mad.lo.s32 	%r164, %r121, %r119, %r118;
	add.s32 	%r159, %r159, 4;
$L__BB0_7:
	and.b32  	%r123, %r2, 3;
	setp.eq.s32 	%p5, %r123, 0;
	@%p5 bra 	$L__BB0_12;
	setp.eq.s32 	%p6, %r123, 1;
	@%p6 bra 	$L__BB0_10;
	add.s32 	%r124, %r159, %r7;
	shl.b32 	%r125, %r124, 2;
	mov.u32 	%r126, _ZZ9matrixMulPiS_S_E1A;
	add.s32 	%r127, %r126, %r125;
	ld.shared.u32 	%r128, [%r127];
	mad.lo.s32 	%r129, %r159, %r2, %r4;
	shl.b32 	%r130, %r129, 2;
	mov.u32 	%r131, _ZZ9matrixMulPiS_S_E1B;
	add.s32 	%r132, %r131, %r130;
	ld.shared.u32 	%r133, [%r132];
	mad.lo.s32 	%r134, %r133, %r128, %r164;
	ld.shared.u32 	%r135, [%r127+4];
	add.s32 	%r136, %r132, %r17;
	ld.shared.u32 	%r137, [%r136];
	mad.lo.s32 	%r164, %r137, %r135, %r134;
	add.s32 	%r159, %r159, 2;
$L__BB0_10:
	setp.eq.s32 	%p7, %r12, 0;
	@%p7 bra 	$L__BB0_12;
	add.s32 	%r138, %r159, %r7;
	shl.b32 	%r139, %r138, 2;
	mov.u32 	%r140, _ZZ9matrixMulPiS_S_E1A;
	add.s32 	%r141, %r140, %r139;
	ld.shared.u32 	%r142, [%r141];
	mad.lo.s32 	%r143, %r159, %r2, %r4;
	shl.b32 	%r144, %r143, 2;
	mov.u32 	%r145, _ZZ9matrixMulPiS_S_E1B;
	add.s32 	%r146, %r145, %r144;
	ld.shared.u32 	%r147, [%r146];
	mad.lo.s32 	%r164, %r147, %r142, %r164;
$L__BB0_12:
	bar.sync 	0;
	add.s32 	%r149, %r149, 1;
	setp.ne.s32 	%p8, %r149, %r5;
	@%p8 bra 	$L__BB0_1;
	cvta.to.global.u64 	%rd10, %rd3;
	add.s32 	%r148, %r6, %r3;
	mul.wide.s32 	%rd11, %r148, 4;
	add.s64 	%rd12, %rd10, %rd11;
	st.global.u32 	[%rd12], %r164;
	ret;

}


// ===== COMPILED SASS (sm_100) =====

	.target	sm_100

	.elftype	@"ET_EXEC"


//--------------------- .note.nv.tkinfo           --------------------------
	.section	.note.nv.tkinfo,"",@"SHT_NOTE"
	.sectionflags	@"SHF_NOTE_NV_TKINFO"
	.tkinfo
        /*0018*/ 	.word	0x00000002
        /*0030*/ 	.string	""
        /*0030*/ 	.string	"ptxas"
        /*0030*/ 	.string	"Cuda compilation tools, release 13.0, V13.0.88"
        /*0030*/ 	.string	"Build cuda_13.0.r13.0/compiler.36424714_0"
        /*0030*/ 	.string	"-arch sm_100 -m 64 "



//--------------------- .note.nv.cuinfo           --------------------------
	.section	.note.nv.cuinfo,"",@"SHT_NOTE"
	.sectionflags	@"SHF_NOTE_NV_CUINFO"
        /*0018*/ 	.short	0x0002
        /*001a*/ 	.short	0x0064
        /*001c*/ 	.short	0x0082
	.zero		2


//--------------------- .nv.info                  --------------------------
	.section	.nv.info,"",@"SHT_CUDA_INFO"
	.align	4


	//----- nvinfo : EIATTR_REGCOUNT
	.align		4
        /*0000*/ 	.byte	0x04, 0x2f
        /*0002*/ 	.short	(.L_1 - .L_0)
	.align		4
.L_0:
        /*0004*/ 	.word	index@(_Z9matrixMulPiS_S_)
        /*0008*/ 	.word	0x0000001f


	//----- nvinfo : EIATTR_FRAME_SIZE
	.align		4
.L_1:
        /*000c*/ 	.byte	0x04, 0x11
        /*000e*/ 	.short	(.L_3 - .L_2)
	.align		4
.L_2:
        /*0010*/ 	.word	index@($__internal_0_$__cuda_sm20_div_u16)
        /*0014*/ 	.word	0x00000000


	//----- nvinfo : EIATTR_FRAME_SIZE
	.align		4
.L_3:
        /*0018*/ 	.byte	0x04, 0x11
        /*001a*/ 	.short	(.L_5 - .L_4)
	.align		4
.L_4:
        /*001c*/ 	.word	index@(_Z9matrixMulPiS_S_)
        /*0020*/ 	.word	0x00000000


	//----- nvinfo : EIATTR_MIN_STACK_SIZE
	.align		4
.L_5:
        /*0024*/ 	.byte	0x04, 0x12
        /*0026*/ 	.short	(.L_7 - .L_6)
	.align		4
.L_6:
        /*0028*/ 	.word	index@(_Z9matrixMulPiS_S_)
        /*002c*/ 	.word	0x00000000
.L_7:


//--------------------- .nv.compat                --------------------------
	.section	.nv.compat,"",@"SHT_CUDA_COMPAT_INFO"
	.align	4
        /*0000*/ 	.byte	0x02, 0x09, 0x00, 0x00, 0x02, 0x02, 0x01, 0x00, 0x02, 0x05, 0x05, 0x00, 0x03, 0x07, 0x01, 0x01
        /*0010*/ 	.byte	0x02, 0x03, 0x00, 0x00, 0x02, 0x06, 0x01, 0x00, 0x04, 0x0b, 0x08, 0x00, 0x01, 0x00, 0x00, 0x00
        /*0020*/ 	.byte	0x00, 0x00, 0x00, 0x00


//--------------------- .nv.info._Z9matrixMulPiS_S_ --------------------------
	.section	.nv.info._Z9matrixMulPiS_S_,"",@"SHT_CUDA_INFO"
	.sectionflags	@""
	.align	4


	//----- nvinfo : EIATTR_CUDA_API_VERSION
	.align		4
        /*0000*/ 	.byte	0x04, 0x37
        /*0002*/ 	.short	(.L_9 - .L_8)
.L_8:
        /*0004*/ 	.word	0x00000082


	//----- nvinfo : EIATTR_KPARAM_INFO
	.align		4
.L_9:
        /*0008*/ 	.byte	0x04, 0x17
        /*000a*/ 	.short	(.L_11 - .L_10)
.L_10:
        /*000c*/ 	.word	0x00000000
        /*0010*/ 	.short	0x0002
        /*0012*/ 	.short	0x0010
        /*0014*/ 	.byte	0x00, 0xf5, 0x21, 0x00


	//----- nvinfo : EIATTR_KPARAM_INFO
	.align		4
.L_11:
        /*0018*/ 	.byte	0x04, 0x17
        /*001a*/ 	.short	(.L_13 - .L_12)
.L_12:
        /*001c*/ 	.word	0x00000000
        /*0020*/ 	.short	0x0001
        /*0022*/ 	.short	0x0008
        /*0024*/ 	.byte	0x00, 0xf5, 0x21, 0x00


	//----- nvinfo : EIATTR_KPARAM_INFO
	.align		4
.L_13:
        /*0028*/ 	.byte	0x04, 0x17
        /*002a*/ 	.short	(.L_15 - .L_14)
.L_14:
        /*002c*/ 	.word	0x00000000
        /*0030*/ 	.short	0x0000
        /*0032*/ 	.short	0x0000
        /*0034*/ 	.byte	0x00, 0xf5, 0x21, 0x00


	//----- nvinfo : EIATTR_SPARSE_MMA_MASK
	.align		4
.L_15:
        /*0038*/ 	.byte	0x03, 0x50
        /*003a*/ 	.short	0x0000


	//----- nvinfo : EIATTR_MAXREG_COUNT
	.align		4
        /*003c*/ 	.byte	0x03, 0x1b
        /*003e*/ 	.short	0x00ff


	//----- nvinfo : EIATTR_NUM_BARRIERS
	.align		4
        /*0040*/ 	.byte	0x02, 0x4c
        /*0042*/ 	.byte	0x01
	.zero		1


	//----- nvinfo : EIATTR_MERCURY_ISA_VERSION
	.align		4
        /*0044*/ 	.byte	0x03, 0x5f
        /*0046*/ 	.short	0x0101


	//----- nvinfo : EIATTR_VRC_CTA_INIT_COUNT
	.align		4
        /*0048*/ 	.byte	0x02, 0x4a
	.zero		1
	.zero		1


	//----- nvinfo : EIATTR_EXIT_INSTR_OFFSETS
	.align		4
        /*004c*/ 	.byte	0x04, 0x1c
        /*004e*/ 	.short	(.L_17 - .L_16)


	//   ....[0]....
.L_16:
        /*0050*/ 	.word	0x00000a30


	//----- nvinfo : EIATTR_CRS_STACK_SIZE
	.align		4
.L_17:
        /*0054*/ 	.byte	0x04, 0x1e
        /*0056*/ 	.short	(.L_19 - .L_18)
.L_18:
        /*0058*/ 	.word	0x00000000


	//----- nvinfo : EIATTR_CBANK_PARAM_SIZE
	.align		4
.L_19:
        /*005c*/ 	.byte	0x03, 0x19
        /*005e*/ 	.short	0x0018


	//----- nvinfo : EIATTR_PARAM_CBANK
	.align		4
        /*0060*/ 	.byte	0x04, 0x0a
        /*0062*/ 	.short	(.L_21 - .L_20)
	.align		4
.L_20:
        /*0064*/ 	.word	index@(.nv.constant0._Z9matrixMulPiS_S_)
        /*0068*/ 	.short	0x0380
        /*006a*/ 	.short	0x0018


	//----- nvinfo : EIATTR_SW_WAR
	.align		4
.L_21:
        /*006c*/ 	.byte	0x04, 0x36
        /*006e*/ 	.short	(.L_23 - .L_22)
.L_22:
        /*0070*/ 	.word	0x00000008
.L_23:


//--------------------- .nv.callgraph             --------------------------
	.section	.nv.callgraph,"",@"SHT_CUDA_CALLGRAPH"
	.align	4
	.sectionentsize	8
	.align		4
        /*0000*/ 	.word	0x00000000
	.align		4
        /*0004*/ 	.word	0xffffffff
	.align		4
        /*0008*/ 	.word	0x00000000
	.align		4
        /*000c*/ 	.word	0xfffffffe
	.align		4
        /*0010*/ 	.word	0x00000000
	.align		4
        /*0014*/ 	.word	0xfffffffd
	.align		4
        /*0018*/ 	.word	0x00000000
	.align		4
        /*001c*/ 	.word	0xfffffffc


//--------------------- .text._Z9matrixMulPiS_S_  --------------------------
	.section	.text._Z9matrixMulPiS_S_,"ax",@progbits
	.align	128
        .global         _Z9matrixMulPiS_S_
        .type           _Z9matrixMulPiS_S_,@function
        .size           _Z9matrixMulPiS_S_,(.L_x_7 - _Z9matrixMulPiS_S_)
        .other          _Z9matrixMulPiS_S_,@"STO_CUDA_ENTRY STV_DEFAULT"
_Z9matrixMulPiS_S_:
.text._Z9matrixMulPiS_S_:
[----:B------:R-:W-:Y:S01]  /*0000*/  LDC R1, c[0x0][0x37c] ;  /* 0x0000df00ff017b82 */ /* 0x000fe20000000800 */
[----:B------:R-:W0:Y:S01]  /*0010*/  S2R R3, SR_CTAID.Y ;  /* 0x0000000000037919 */ /* 0x000e220000002600 */
[----:B------:R-:W0:Y:S06]  /*0020*/  LDCU UR4, c[0x0][0x364] ;  /* 0x00006c80ff0477ac */ /* 0x000e2c0008000800 */
[----:B------:R-:W1:Y:S01]  /*0030*/  S2UR UR5, SR_CTAID.X ;  /* 0x00000000000579c3 */ /* 0x000e620000002500 */
[----:B------:R-:W0:Y:S01]  /*0040*/  S2R R0, SR_TID.Y ;  /* 0x0000000000007919 */ /* 0x000e220000002200 */
[----:B------:R-:W2:Y:S06]  /*0050*/  S2R R6, SR_TID.X ;  /* 0x0000000000067919 */ /* 0x000eac0000002100 */
[----:B------:R-:W1:Y:S02]  /*0060*/  LDC R7, c[0x0][0x360] ;  /* 0x0000d800ff077b82 */ /* 0x000e640000000800 */
[C---:B-1----:R-:W-:Y:S01]  /*0070*/  IMAD R9, R7.reuse, UR5, RZ ;  /* 0x0000000507097c24 */ /* 0x042fe2000f8e02ff */
[----:B------:R-:W-:Y:S01]  /*0080*/  LOP3.LUT R2, R7, 0xffff, RZ, 0xc0, !PT ;  /* 0x0000ffff07027812 */ /* 0x000fe200078ec0ff */
[----:B0-----:R-:W-:Y:S01]  /*0090*/  IMAD R4, R3, UR4, R0 ;  /* 0x0000000403047c24 */ /* 0x001fe2000f8e0200 */
[----:B--2---:R-:W-:-:S07]  /*00a0*/  MOV R11, 0xc0 ;  /* 0x000000c0000b7802 */ /* 0x004fce0000000f00 */
[----:B------:R-:W-:Y:S05]  /*00b0*/  CALL.REL.NOINC `($__internal_0_$__cuda_sm20_div_u16) ;  /* 0x0000000800607944 */ /* 0x000fea0003c00000 */
[----:B------:R-:W0:Y:S01]  /*00c0*/  S2UR UR6, SR_CgaCtaId ;  /* 0x00000000000679c3 */ /* 0x000e220000008800 */
[----:B------:R-:W-:Y:S01]  /*00d0*/  UMOV UR4, 0x400 ;  /* 0x0000040000047882 */ /* 0x000fe20000000000 */
[----:B------:R-:W-:Y:S01]  /*00e0*/  IMAD R11, R0, R7, RZ ;  /* 0x00000007000b7224 */ /* 0x000fe200078e02ff */
[----:B------:R-:W-:Y:S01]  /*00f0*/  UIADD3 UR5, UPT, UPT, UR4, 0x1000, URZ ;  /* 0x0000100004057890 */ /* 0x000fe2000fffe0ff */
[----:B------:R-:W-:Y:S01]  /*0100*/  IMAD.SHL.U32 R3, R4, 0x400, RZ ;  /* 0x0000040004037824 */ /* 0x000fe200078e00ff */
[----:B------:R-:W-:Y:S01]  /*0110*/  LOP3.LUT R13, R7, 0xfffffff8, RZ, 0xc0, !PT ;  /* 0xfffffff8070d7812 */ /* 0x000fe200078ec0ff */
[----:B------:R-:W-:Y:S01]  /*0120*/  IMAD.MOV.U32 R18, RZ, RZ, RZ ;  /* 0x000000ffff127224 */ /* 0x000fe200078e00ff */
[----:B------:R-:W-:Y:S01]  /*0130*/  IADD3 R15, PT, PT, R11, R6, RZ ;  /* 0x000000060b0f7210 */ /* 0x000fe20007ffe0ff */
[----:B------:R-:W1:Y:S01]  /*0140*/  LDCU.64 UR8, c[0x0][0x358] ;  /* 0x00006b00ff0877ac */ /* 0x000e620008000a00 */
[----:B------:R-:W-:Y:S01]  /*0150*/  LOP3.LUT R8, R10, 0xffff, RZ, 0xc0, !PT ;  /* 0x0000ffff0a087812 */ /* 0x000fe200078ec0ff */
[----:B------:R-:W-:Y:S01]  /*0160*/  IMAD.MOV R13, RZ, RZ, -R13 ;  /* 0x000000ffff0d7224 */ /* 0x000fe200078e0a0d */
[----:B------:R-:W-:-:S02]  /*0170*/  LOP3.LUT R20, R7, 0x7, RZ, 0xc0, !PT ;  /* 0x0000000707147812 */ /* 0x000fc400078ec0ff */
[----:B------:R-:W-:Y:S02]  /*0180*/  LOP3.LUT R10, R7, 0x7f8, RZ, 0xc0, !PT ;  /* 0x000007f8070a7812 */ /* 0x000fe400078ec0ff */
[----:B------:R-:W-:Y:S01]  /*0190*/  LOP3.LUT R12, R3, R6, RZ, 0xfc, !PT ;  /* 0x00000006030c7212 */ /* 0x000fe200078efcff */
[----:B0-----:R-:W-:Y:S02]  /*01a0*/  ULEA UR4, UR6, UR4, 0x18 ;  /* 0x0000000406047291 */ /* 0x001fe4000f8ec0ff */
[----:B------:R-:W-:-:S04]  /*01b0*/  ULEA UR5, UR6, UR5, 0x18 ;  /* 0x0000000506057291 */ /* 0x000fc8000f8ec0ff */
[----:B------:R-:W-:Y:S02]  /*01c0*/  LEA R16, R11, UR4, 0x2 ;  /* 0x000000040b107c11 */ /* 0x000fe4000f8e10ff */
[C---:B------:R-:W-:Y:S01]  /*01d0*/  LEA R14, R15.reuse, UR4, 0x2 ;  /* 0x000000040f0e7c11 */ /* 0x040fe2000f8e10ff */
[----:B------:R-:W-:Y:S01]  /*01e0*/  UMOV UR4, URZ ;  /* 0x000000ff00047c82 */ /* 0x000fe20008000000 */
[----:B------:R-:W-:Y:S02]  /*01f0*/  LEA R15, R15, UR5, 0x2 ;  /* 0x000000050f0f7c11 */ /* 0x000fe4000f8e10ff */
[----:B------:R-:W-:Y:S02]  /*0200*/  IADD3 R16, PT, PT, R16, 0x10, RZ ;  /* 0x0000001010107810 */ /* 0x000fe40007ffe0ff */
[----:B-1----:R-:W-:-:S07]  /*0210*/  LEA R17, R6, UR5, 0x2 ;  /* 0x0000000506117c11 */ /* 0x002fce000f8e10ff */
.L_x_5:
[----:B0-----:R-:W0:Y:S01]  /*0220*/  LDC.64 R4, c[0x0][0x380] ;  /* 0x0000e000ff047b82 */ /* 0x001e220000000a00 */
[----:B------:R-:W-:Y:S02]  /*0230*/  IMAD R19, R7, UR4, R0 ;  /* 0x0000000407137c24 */ /* 0x000fe4000f8e0200 */
[----:B------:R-:W-:-:S05]  /*0240*/  IMAD.IADD R22, R9, 0x1, R6 ;  /* 0x0000000109167824 */ /* 0x000fca00078e0206 */
[----:B------:R-:W1:Y:S01]  /*0250*/  LDC.64 R2, c[0x0][0x388] ;  /* 0x0000e200ff027b82 */ /* 0x000e620000000a00 */
[----:B------:R-:W-:Y:S01]  /*0260*/  LEA R21, R19, R22, 0xa ;  /* 0x0000001613157211 */ /* 0x000fe200078e50ff */
[----:B------:R-:W-:-:S04]  /*0270*/  IMAD R19, R7, UR4, R12 ;  /* 0x0000000407137c24 */ /* 0x000fc8000f8e020c */
[----:B0-----:R-:W-:-:S06]  /*0280*/  IMAD.WIDE.U32 R4, R19, 0x4, R4 ;  /* 0x0000000413047825 */ /* 0x001fcc00078e0004 */
[----:B------:R-:W2:Y:S01]  /*0290*/  LDG.E R5, desc[UR8][R4.64] ;  /* 0x0000000804057981 */ /* 0x000ea2000c1e1900 */
[----:B-1----:R-:W-:-:S06]  /*02a0*/  IMAD.WIDE R2, R21, 0x4, R2 ;  /* 0x0000000415027825 */ /* 0x002fcc00078e0202 */
[----:B------:R-:W3:Y:S01]  /*02b0*/  LDG.E R2, desc[UR8][R2.64] ;  /* 0x0000000802027981 */ /* 0x000ee2000c1e1900 */
[----:B------:R-:W-:Y:S01]  /*02c0*/  ISETP.GE.U32.AND P1, PT, R7, 0x8, PT ;  /* 0x000000080700780c */ /* 0x000fe20003f26070 */
[----:B------:R-:W-:Y:S01]  /*02d0*/  UIADD3 UR4, UPT, UPT, UR4, 0x1, URZ ;  /* 0x0000000104047890 */ /* 0x000fe2000fffe0ff */
[----:B------:R-:W-:-:S05]  /*02e0*/  IMAD.MOV.U32 R22, RZ, RZ, RZ ;  /* 0x000000ffff167224 */ /* 0x000fca00078e00ff */
[----:B------:R-:W-:Y:S01]  /*02f0*/  ISETP.NE.AND P0, PT, R8, UR4, PT ;  /* 0x0000000408007c0c */ /* 0x000fe2000bf05270 */
[----:B--2---:R0:W-:Y:S04]  /*0300*/  STS [R14], R5 ;  /* 0x000000050e007388 */ /* 0x0041e80000000800 */
[----:B---3--:R0:W-:Y:S01]  /*0310*/  STS [R15], R2 ;  /* 0x000000020f007388 */ /* 0x0081e20000000800 */
[----:B------:R-:W-:Y:S06]  /*0320*/  BAR.SYNC.DEFER_BLOCKING 0x0 ;  /* 0x0000000000007b1d */ /* 0x000fec0000010000 */
[----:B------:R-:W-:Y:S05]  /*0330*/  @!P1 BRA `(.L_x_0) ;  /* 0x0000000000a09947 */ /* 0x000fea0003800000 */
[----:B0-----:R-:W-:Y:S01]  /*0340*/  MOV R2, R16 ;  /* 0x0000001000027202 */ /* 0x001fe20000000f00 */
[----:B------:R-:W-:Y:S01]  /*0350*/  IMAD.MOV.U32 R4, RZ, RZ, R17 ;  /* 0x000000ffff047224 */ /* 0x000fe200078e0011 */
[----:B------:R-:W-:-:S07]  /*0360*/  MOV R3, R13 ;  /* 0x0000000d00037202 */ /* 0x000fce0000000f00 */
.L_x_1:
[----:B------:R-:W-:Y:S01]  /*0370*/  LDS R21, [R2+-0x10] ;  /* 0xfffff00002157984 */ /* 0x000fe20000000800 */
[----:B------:R-:W-:Y:S01]  /*0380*/  IMAD R26, R7, 0x4, R4 ;  /* 0x00000004071a7824 */ /* 0x000fe200078e0204 */
[----:B------:R-:W-:Y:S02]  /*0390*/  IADD3 R3, PT, PT, R3, 0x8, RZ ;  /* 0x0000000803037810 */ /* 0x000fe40007ffe0ff */
[----:B------:R0:W1:Y:S02]  /*03a0*/  LDS R23, [R4] ;  /* 0x0000000004177984 */ /* 0x0000640000000800 */
[----:B------:R-:W-:Y:S02]  /*03b0*/  LEA R28, R7, R26, 0x2 ;  /* 0x0000001a071c7211 */ /* 0x000fe400078e10ff */
[----:B------:R-:W-:Y:S01]  /*03c0*/  LDS R5, [R2+-0xc] ;  /* 0xfffff40002057984 */ /* 0x000fe20000000800 */
[----:B------:R-:W-:Y:S02]  /*03d0*/  ISETP.NE.AND P1, PT, R3, RZ, PT ;  /* 0x000000ff0300720c */ /* 0x000fe40003f25270 */
[C---:B------:R-:W-:Y:S01]  /*03e0*/  IMAD R25, R7.reuse, 0x4, R28 ;  /* 0x0000000407197824 */ /* 0x040fe200078e021c */
[----:B------:R-:W2:Y:S01]  /*03f0*/  LDS R26, [R26] ;  /* 0x000000001a1a7984 */ /* 0x000ea20000000800 */
[----:B0-----:R-:W-:-:S03]  /*0400*/  IMAD R4, R7, 0x20, R4 ;  /* 0x0000002007047824 */ /* 0x001fc600078e0204 */
[----:B------:R-:W-:Y:S04]  /*0410*/  LDS R19, [R28] ;  /* 0x000000001c137984 */ /* 0x000fe80000000800 */
[----:B------:R-:W0:Y:S01]  /*0420*/  LDS R22, [R2+-0x8] ;  /* 0xfffff80002167984 */ /* 0x000e220000000800 */
[----:B-1----:R-:W-:-:S03]  /*0430*/  IMAD R24, R21, R23, R18 ;  /* 0x0000001715187224 */ /* 0x002fc600078e0212 */
[----:B------:R-:W-:Y:S04]  /*0440*/  LDS R18, [R2+-0x4] ;  /* 0xfffffc0002127984 */ /* 0x000fe80000000800 */
[----:B------:R1:W3:Y:S01]  /*0450*/  LDS R21, [R25] ;  /* 0x0000000019157984 */ /* 0x0002e20000000800 */
[----:B--2---:R-:W-:Y:S01]  /*0460*/  IMAD R5, R5, R26, R24 ;  /* 0x0000001a05057224 */ /* 0x004fe200078e0218 */
[C---:B------:R-:W-:Y:S02]  /*0470*/  LEA R24, R7.reuse, R25, 0x2 ;  /* 0x0000001907187211 */ /* 0x040fe400078e10ff */
[----:B------:R-:W-:Y:S03]  /*0480*/  LDS R26, [R2+0x8] ;  /* 0x00000800021a7984 */ /* 0x000fe60000000800 */
[----:B------:R-:W-:-:S02]  /*0490*/  IMAD R23, R7, 0x4, R24 ;  /* 0x0000000407177824 */ /* 0x000fc400078e0218 */
[----:B0-----:R-:W-:Y:S02]  /*04a0*/  IMAD R19, R22, R19, R5 ;  /* 0x0000001316137224 */ /* 0x001fe400078e0205 */
[----:B------:R-:W-:Y:S01]  /*04b0*/  LDS R5, [R2] ;  /* 0x0000000002057984 */ /* 0x000fe20000000800 */
[----:B------:R-:W-:-:S03]  /*04c0*/  LEA R28, R7, R23, 0x2 ;  /* 0x00000017071c7211 */ /* 0x000fc600078e10ff */
[----:B------:R-:W0:Y:S02]  /*04d0*/  LDS R22, [R24] ;  /* 0x0000000018167984 */ /* 0x000e240000000800 */
[----:B-1----:R-:W-:Y:S02]  /*04e0*/  IMAD R25, R7, 0x4, R28 ;  /* 0x0000000407197824 */ /* 0x002fe400078e021c */
[----:B------:R-:W-:Y:S04]  /*04f0*/  LDS R23, [R23] ;  /* 0x0000000017177984 */ /* 0x000fe80000000800 */
[----:B------:R-:W-:Y:S04]  /*0500*/  LDS R28, [R28] ;  /* 0x000000001c1c7984 */ /* 0x000fe80000000800 */
[----:B------:R-:W-:Y:S01]  /*0510*/  LDS R25, [R25] ;  /* 0x0000000019197984 */ /* 0x000fe20000000800 */
[----:B---3--:R-:W-:-:S03]  /*0520*/  IMAD R19, R18, R21, R19 ;  /* 0x0000001512137224 */ /* 0x008fc600078e0213 */
[----:B------:R-:W1:Y:S04]  /*0530*/  LDS R18, [R2+0x4] ;  /* 0x0000040002127984 */ /* 0x000e680000000800 */
[----:B------:R2:W3:Y:S02]  /*0540*/  LDS R21, [R2+0xc] ;  /* 0x00000c0002157984 */ /* 0x0004e40000000800 */
[----:B--2---:R-:W-:Y:S01]  /*0550*/  IADD3 R2, PT, PT, R2, 0x20, RZ ;  /* 0x0000002002027810 */ /* 0x004fe20007ffe0ff */
[----:B0-----:R-:W-:-:S04]  /*0560*/  IMAD R5, R5, R22, R19 ;  /* 0x0000001605057224 */ /* 0x001fc800078e0213 */
[----:B-1----:R-:W-:-:S04]  /*0570*/  IMAD R5, R18, R23, R5 ;  /* 0x0000001712057224 */ /* 0x002fc800078e0205 */
[----:B------:R-:W-:-:S04]  /*0580*/  IMAD R5, R26, R28, R5 ;  /* 0x0000001c1a057224 */ /* 0x000fc800078e0205 */
[----:B---3--:R-:W-:Y:S01]  /*0590*/  IMAD R18, R21, R25, R5 ;  /* 0x0000001915127224 */ /* 0x008fe200078e0205 */
[----:B------:R-:W-:Y:S06]  /*05a0*/  @P1 BRA `(.L_x_1) ;  /* 0xfffffffc00701947 */ /* 0x000fec000383ffff */
[----:B------:R-:W-:-:S07]  /*05b0*/  IMAD.MOV.U32 R22, RZ, RZ, R10 ;  /* 0x000000ffff167224 */ /* 0x000fce00078e000a */
.L_x_0:
[----:B------:R-:W-:-:S13]  /*05c0*/  ISETP.NE.AND P1, PT, R20, RZ, PT ;  /* 0x000000ff1400720c */ /* 0x000fda0003f25270 */
[----:B------:R-:W-:Y:S05]  /*05d0*/  @!P1 BRA `(.L_x_2) ;  /* 0x0000000000fc9947 */ /* 0x000fea0003800000 */
[----:B0-----:R-:W-:Y:S02]  /*05e0*/  IADD3 R2, PT, PT, R20, -0x1, RZ ;  /* 0xffffffff14027810 */ /* 0x001fe40007ffe0ff */
[----:B------:R-:W-:Y:S02]  /*05f0*/  LOP3.LUT P2, R19, R7, 0x3, RZ, 0xc0, !PT ;  /* 0x0000000307137812 */ /* 0x000fe4000784c0ff */
[----:B------:R-:W-:-:S13]  /*0600*/  ISETP.GE.U32.AND P1, PT, R2, 0x3, PT ;  /* 0x000000030200780c */ /* 0x000fda0003f26070 */
[----:B------:R-:W-:Y:S05]  /*0610*/  @!P1 BRA `(.L_x_3) ;  /* 0x0000000000649947 */ /* 0x000fea0003800000 */
[----:B------:R-:W0:Y:S01]  /*0620*/  S2UR UR6, SR_CgaCtaId ;  /* 0x00000000000679c3 */ /* 0x000e220000008800 */
[----:B------:R-:W-:Y:S01]  /*0630*/  UMOV UR5, 0x400 ;  /* 0x0000040000057882 */ /* 0x000fe20000000000 */
[C---:B------:R-:W-:Y:S01]  /*0640*/  IMAD R3, R22.reuse, R7, R6 ;  /* 0x0000000716037224 */ /* 0x040fe200078e0206 */
[----:B------:R-:W-:Y:S01]  /*0650*/  UIADD3 UR7, UPT, UPT, UR5, 0x1000, URZ ;  /* 0x0000100005077890 */ /* 0x000fe2000fffe0ff */
[----:B------:R-:W-:Y:S02]  /*0660*/  IMAD.IADD R2, R11, 0x1, R22 ;  /* 0x000000010b027824 */ /* 0x000fe400078e0216 */
[----:B------:R-:W-:Y:S01]  /*0670*/  VIADD R22, R22, 0x4 ;  /* 0x0000000416167836 */ /* 0x000fe20000000000 */
[----:B0-----:R-:W-:Y:S02]  /*0680*/  ULEA UR7, UR6, UR7, 0x18 ;  /* 0x0000000706077291 */ /* 0x001fe4000f8ec0ff */
[----:B------:R-:W-:-:S04]  /*0690*/  ULEA UR5, UR6, UR5, 0x18 ;  /* 0x0000000506057291 */ /* 0x000fc8000f8ec0ff */
[----:B------:R-:W-:Y:S02]  /*06a0*/  LEA R24, R3, UR7, 0x2 ;  /* 0x0000000703187c11 */ /* 0x000fe4000f8e10ff */
[----:B------:R-:W-:Y:S02]  /*06b0*/  LEA R4, R2, UR5, 0x2 ;  /* 0x0000000502047c11 */ /* 0x000fe4000f8e10ff */
[C---:B------:R-:W-:Y:S02]  /*06c0*/  LEA R26, R7.reuse, R24, 0x2 ;  /* 0x00000018071a7211 */ /* 0x040fe400078e10ff */
[----:B------:R-:W-:Y:S03]  /*06d0*/  LDS R24, [R24] ;  /* 0x0000000018187984 */ /* 0x000fe60000000800 */
[C---:B------:R-:W-:Y:S01]  /*06e0*/  IMAD R28, R7.reuse, 0x4, R26 ;  /* 0x00000004071c7824 */ /* 0x040fe200078e021a */
[----:B------:R-:W0:Y:S04]  /*06f0*/  LDS R5, [R4] ;  /* 0x0000000004057984 */ /* 0x000e280000000800 */
[----:B------:R-:W-:Y:S01]  /*0700*/  LDS R3, [R4+0x4] ;  /* 0x0000040004037984 */ /* 0x000fe20000000800 */
[----:B------:R-:W-:-:S03]  /*0710*/  LEA R25, R7, R28, 0x2 ;  /* 0x0000001c07197211 */ /* 0x000fc600078e10ff */
[----:B------:R-:W1:Y:S04]  /*0720*/  LDS R26, [R26] ;  /* 0x000000001a1a7984 */ /* 0x000e680000000800 */
[----:B------:R-:W-:Y:S04]  /*0730*/  LDS R2, [R28] ;  /* 0x000000001c027984 */ /* 0x000fe80000000800 */
[----:B------:R-:W2:Y:S04]  /*0740*/  LDS R21, [R4+0x8] ;  /* 0x0000080004157984 */ /* 0x000ea80000000800 */
[----:B------:R-:W-:Y:S04]  /*0750*/  LDS R23, [R4+0xc] ;  /* 0x00000c0004177984 */ /* 0x000fe80000000800 */
[----:B------:R-:W3:Y:S01]  /*0760*/  LDS R25, [R25] ;  /* 0x0000000019197984 */ /* 0x000ee20000000800 */
[----:B0-----:R-:W-:-:S04]  /*0770*/  IMAD R18, R5, R24, R18 ;  /* 0x0000001805127224 */ /* 0x001fc800078e0212 */
[----:B-1----:R-:W-:-:S04]  /*0780*/  IMAD R3, R3, R26, R18 ;  /* 0x0000001a03037224 */ /* 0x002fc800078e0212 */
[----:B--2---:R-:W-:-:S04]  /*0790*/  IMAD R2, R21, R2, R3 ;  /* 0x0000000215027224 */ /* 0x004fc800078e0203 */
[----:B---3--:R-:W-:-:S07]  /*07a0*/  IMAD R18, R23, R25, R2 ;  /* 0x0000001917127224 */ /* 0x008fce00078e0202 */
.L_x_3:
[----:B------:R-:W-:Y:S05]  /*07b0*/  @!P2 BRA `(.L_x_2) ;  /* 0x000000000084a947 */ /* 0x000fea0003800000 */
[----:B------:R-:W-:Y:S02]  /*07c0*/  ISETP.NE.AND P1, PT, R19, 0x1, PT ;  /* 0x000000011300780c */ /* 0x000fe40003f25270 */
[----:B------:R-:W-:-:S11]  /*07d0*/  LOP3.LUT P2, RZ, R7, 0x1, RZ, 0xc0, !PT ;  /* 0x0000000107ff7812 */ /* 0x000fd6000784c0ff */
[----:B------:R-:W-:Y:S05]  /*07e0*/  @!P1 BRA `(.L_x_4) ;  /* 0x0000000000449947 */ /* 0x000fea0003800000 */
[----:B------:R-:W0:Y:S01]  /*07f0*/  S2UR UR6, SR_CgaCtaId ;  /* 0x00000000000679c3 */ /* 0x000e220000008800 */
[----:B------:R-:W-:Y:S01]  /*0800*/  UMOV UR5, 0x400 ;  /* 0x0000040000057882 */ /* 0x000fe20000000000 */
[C---:B------:R-:W-:Y:S01]  /*0810*/  IMAD R3, R22.reuse, R7, R6 ;  /* 0x0000000716037224 */ /* 0x040fe200078e0206 */
[----:B------:R-:W-:Y:S01]  /*0820*/  UIADD3 UR7, UPT, UPT, UR5, 0x1000, URZ ;  /* 0x0000100005077890 */ /* 0x000fe2000fffe0ff */
[----:B------:R-:W-:Y:S02]  /*0830*/  IADD3 R2, PT, PT, R11, R22, RZ ;  /* 0x000000160b027210 */ /* 0x000fe40007ffe0ff */
[----:B------:R-:W-:Y:S01]  /*0840*/  IADD3 R22, PT, PT, R22, 0x2, RZ ;  /* 0x0000000216167810 */ /* 0x000fe20007ffe0ff */
[----:B0-----:R-:W-:Y:S02]  /*0850*/  ULEA UR7, UR6, UR7, 0x18 ;  /* 0x0000000706077291 */ /* 0x001fe4000f8ec0ff */
[----:B------:R-:W-:-:S04]  /*0860*/  ULEA UR5, UR6, UR5, 0x18 ;  /* 0x0000000506057291 */ /* 0x000fc8000f8ec0ff */
[----:B------:R-:W-:Y:S02]  /*0870*/  LEA R4, R3, UR7, 0x2 ;  /* 0x0000000703047c11 */ /* 0x000fe4000f8e10ff */
[----:B------:R-:W-:-:S03]  /*0880*/  LEA R2, R2, UR5, 0x2 ;  /* 0x0000000502027c11 */ /* 0x000fc6000f8e10ff */
[----:B------:R-:W-:Y:S02]  /*0890*/  IMAD R5, R7, 0x4, R4 ;  /* 0x0000000407057824 */ /* 0x000fe400078e0204 */
[----:B------:R-:W-:Y:S04]  /*08a0*/  LDS R3, [R2] ;  /* 0x0000000002037984 */ /* 0x000fe80000000800 */
[----:B------:R-:W0:Y:S04]  /*08b0*/  LDS R4, [R4] ;  /* 0x0000000004047984 */ /* 0x000e280000000800 */
[----:B------:R-:W-:Y:S04]  /*08c0*/  LDS R24, [R2+0x4] ;  /* 0x0000040002187984 */ /* 0x000fe80000000800 */
[----:B------:R-:W1:Y:S01]  /*08d0*/  LDS R5, [R5] ;  /* 0x0000000005057984 */ /* 0x000e620000000800 */
[----:B0-----:R-:W-:-:S04]  /*08e0*/  IMAD R3, R3, R4, R18 ;  /* 0x0000000403037224 */ /* 0x001fc800078e0212 */
[----:B-1----:R-:W-:-:S07]  /*08f0*/  IMAD R18, R24, R5, R3 ;  /* 0x0000000518127224 */ /* 0x002fce00078e0203 */
.L_x_4:
[----:B------:R-:W-:Y:S05]  /*0900*/  @!P2 BRA `(.L_x_2) ;  /* 0x000000000030a947 */ /* 0x000fea0003800000 */
[----:B------:R-:W0:Y:S01]  /*0910*/  S2UR UR6, SR_CgaCtaId ;  /* 0x00000000000679c3 */ /* 0x000e220000008800 */
[----:B------:R-:W-:Y:S01]  /*0920*/  UMOV UR5, 0x400 ;  /* 0x0000040000057882 */ /* 0x000fe20000000000 */
[----:B------:R-:W-:Y:S01]  /*0930*/  IMAD R3, R7, R22, R6 ;  /* 0x0000001607037224 */ /* 0x000fe200078e0206 */
[----:B------:R-:W-:Y:S01]  /*0940*/  UIADD3 UR7, UPT, UPT, UR5, 0x1000, URZ ;  /* 0x0000100005077890 */ /* 0x000fe2000fffe0ff */
[----:B------:R-:W-:-:S03]  /*0950*/  IMAD.IADD R2, R11, 0x1, R22 ;  /* 0x000000010b027824 */ /* 0x000fc600078e0216 */
[----:B0-----:R-:W-:Y:S02]  /*0960*/  ULEA UR7, UR6, UR7, 0x18 ;  /* 0x0000000706077291 */ /* 0x001fe4000f8ec0ff */
[----:B------:R-:W-:-:S04]  /*0970*/  ULEA UR5, UR6, UR5, 0x18 ;  /* 0x0000000506057291 */ /* 0x000fc8000f8ec0ff */
[----:B------:R-:W-:Y:S02]  /*0980*/  LEA R4, R3, UR7, 0x2 ;  /* 0x0000000703047c11 */ /* 0x000fe4000f8e10ff */
[----:B------:R-:W-:-:S04]  /*0990*/  LEA R2, R2, UR5, 0x2 ;  /* 0x0000000502027c11 */ /* 0x000fc8000f8e10ff */
[----:B------:R-:W-:Y:S04]  /*09a0*/  LDS R4, [R4] ;  /* 0x0000000004047984 */ /* 0x000fe80000000800 */
[----:B------:R-:W0:Y:S02]  /*09b0*/  LDS R3, [R2] ;  /* 0x0000000002037984 */ /* 0x000e240000000800 */
[----:B0-----:R-:W-:-:S07]  /*09c0*/  IMAD R18, R3, R4, R18 ;  /* 0x0000000403127224 */ /* 0x001fce00078e0212 */
.L_x_2:
[----:B------:R-:W-:Y:S06]  /*09d0*/  BAR.SYNC.DEFER_BLOCKING 0x0 ;  /* 0x0000000000007b1d */ /* 0x000fec0000010000 */
[----:B------:R-:W-:Y:S05]  /*09e0*/  @P0 BRA `(.L_x_5) ;  /* 0xfffffff8000c0947 */ /* 0x000fea000383ffff */
[----:B0-----:R-:W0:Y:S01]  /*09f0*/  LDC.64 R2, c[0x0][0x390] ;  /* 0x0000e400ff027b82 */ /* 0x001e220000000a00 */
[----:B------:R-:W-:-:S05]  /*0a00*/  IADD3 R9, PT, PT, R9, R12, RZ ;  /* 0x0000000c09097210 */ /* 0x000fca0007ffe0ff */
[----:B0-----:R-:W-:-:S05]  /*0a10*/  IMAD.WIDE R2, R9, 0x4, R2 ;  /* 0x0000000409027825 */ /* 0x001fca00078e0202 */
[----:B------:R-:W-:Y:S01]  /*0a20*/  STG.E desc[UR8][R2.64], R18 ;  /* 0x0000001202007986 */ /* 0x000fe2000c101908 */
[----:B------:R-:W-:Y:S05]  /*0a30*/  EXIT ;  /* 0x000000000000794d */ /* 0x000fea0003800000 */
        .weak           $__internal_0_$__cuda_sm20_div_u16
        .type           $__internal_0_$__cuda_sm20_div_u16,@function
        .size           $__internal_0_$__cuda_sm20_div_u16,(.L_x_7 - $__internal_0_$__cuda_sm20_div_u16)
$__internal_0_$__cuda_sm20_div_u16:
[----:B------:R-:W0:Y:S01]  /*0a40*/  I2F.U16 R3, R2 ;  /* 0x0000000200037306 */ /* 0x000e220000101000 */
[----:B------:R-:W-:Y:S01]  /*0a50*/  IMAD.MOV.U32 R5, RZ, RZ, 0x4b800000 ;  /* 0x4b800000ff057424 */ /* 0x000fe200078e00ff */
[C---:B0-----:R-:W-:Y:S02]  /*0a60*/  FSETP.GEU.AND P1, PT, |R3|.reuse, 1.175494350822287508e-38, PT ;  /* 0x008000000300780b */ /* 0x041fe40003f2e200 */
[----:B------:R-:W-:Y:S02]  /*0a70*/  FSETP.GT.AND P0, PT, |R3|, 8.50705917302346158658e+37, PT ;  /* 0x7e8000000300780b */ /* 0x000fe40003f04200 */
[----:B------:R-:W-:-:S04]  /*0a80*/  FSEL R5, R5, 1, !P1 ;  /* 0x3f80000005057808 */ /* 0x000fc80004800000 */
[----:B------:R-:W-:Y:S02]  /*0a90*/  FSEL R8, R5, 0.25, !P0 ;  /* 0x3e80000005087808 */ /* 0x000fe40004000000 */
[----:B------:R-:W-:Y:S02]  /*0aa0*/  ISETP.NE.U32.AND P0, PT, R2, RZ, PT ;  /* 0x000000ff0200720c */ /* 0x000fe40003f05070 */
[----:B------:R-:W-:Y:S01]  /*0ab0*/  MOV R2, R11 ;  /* 0x0000000b00027202 */ /* 0x000fe20000000f00 */
[----:B------:R-:W-:Y:S01]  /*0ac0*/  FMUL R5, R3, R8 ;  /* 0x0000000803057220 */ /* 0x000fe20000400000 */
[----:B------:R-:W-:-:S05]  /*0ad0*/  I2FP.F32.U32.RZ R3, 0x400 ;  /* 0x0000040000037845 */ /* 0x000fca000020d000 */
[----:B------:R-:W0:Y:S02]  /*0ae0*/  MUFU.RCP R5, R5 ;  /* 0x0000000500057308 */ /* 0x000e240000001000 */
[----:B0-----:R-:W-:-:S05]  /*0af0*/  FMUL R8, R8, R5 ;  /* 0x0000000508087220 */ /* 0x001fca0000400000 */
[----:B------:R-:W-:-:S05]  /*0b00*/  IADD3 R8, PT, PT, R8, 0x2, RZ ;  /* 0x0000000208087810 */ /* 0x000fca0007ffe0ff */
[----:B------:R-:W-:Y:S01]  /*0b10*/  FMUL.RZ R8, R3, R8 ;  /* 0x0000000803087220 */ /* 0x000fe2000040c000 */
[----:B------:R-:W-:-:S05]  /*0b20*/  IMAD.MOV.U32 R3, RZ, RZ, 0x0 ;  /* 0x00000000ff037424 */ /* 0x000fca00078e00ff */
[----:B------:R-:W0:Y:S02]  /*0b30*/  F2I.U32.TRUNC.NTZ R8, R8 ;  /* 0x0000000800087305 */ /* 0x000e24000020f000 */
[----:B0-----:R-:W-:Y:S01]  /*0b40*/  LOP3.LUT R10, R8, 0xffff, RZ, 0xc0, !PT ;  /* 0x0000ffff080a7812 */ /* 0x001fe200078ec0ff */
[----:B------:R-:W-:Y:S01]  /*0b50*/  @!P0 IMAD.MOV.U32 R10, RZ, RZ, -0x1 ;  /* 0xffffffffff0a8424 */ /* 0x000fe200078e00ff */
[----:B------:R-:W-:Y:S06]  /*0b60*/  RET.REL.NODEC R2 `(_Z9matrixMulPiS_S_) ;  /* 0xfffffff402247950 */ /* 0x000fec0003c3ffff */
.L_x_6:
[----:B------:R-:W-:-:S00]  /*0b70*/  BRA `(.L_x_6) ;  /* 0xfffffffc00fc7947 */ /* 0x000fc0000383ffff */
[----:B------:R-:W-:-:S00]  /*0b80*/  NOP ;  /* 0x0000000000007918 */ /* 0x000fc00000000000 */
[----:B------:R-:W-:-:S00]  /*0b90*/  NOP ;  /* 0x0000000000007918 */ /* 0x000fc00000000000 */
[----:B------:R-:W-:-:S00]  /*0ba0*/  NOP ;  /* 0x0000000000007918 */ /* 0x000fc00000000000 */
[----:B------:R-:W-:-:S00]  /*0bb0*/  NOP ;  /* 0x0000000000007918 */ /* 0x000fc00000000000 */
[----:B------:R-:W-:-:S00]  /*0bc0*/  NOP ;  /* 0x0000000000007918 */ /* 0x000fc00000000000 */
[----:B------:R-:W-:-:S00]  /*0bd0*/  NOP ;  /* 0x0000000000007918 */ /* 0x000fc00000000000 */
[----:B------:R-:W-:-:S00]  /*0be0*/  NOP ;  /* 0x0000000000007918 */ /* 0x000fc00000000000 */
[----:B------:R-:W-:-:S00]  /*0bf0*/  NOP ;  /* 0x0000000000007918 */ /* 0x000fc00000000000 */
.L_x_7:


//--------------------- .nv.shared._Z9matrixMulPiS_S_ --------------------------
	.section	.nv.shared._Z9matrixMulPiS_S_,"aw",@nobits
	.sectionflags	@""
	.align	4
.nv.shared._Z9matrixMulPiS_S_:
	.zero		9216


//--------------------- .nv.shared.reserved.0     --------------------------
	.section	.nv.shared.reserved.0,"aw",@nobits
	.weak		__nv_reservedSMEM_offset_0_alias
	.size		__nv_reservedSMEM_offset_0_alias, 0, 64
	.other		__nv_reservedSMEM_offset_0_alias,@"STO_CUDA_RESERVED_SHARED STV_DEFAULT"
__nv_reservedSMEM_offset_0_alias:
	.zero		0
	.zero		64


//--------------------- .nv.constant0._Z9matrixMulPiS_S_ --------------------------
	.section	.nv.constant0._Z9matrixMulPiS_S_,"a",@progbits
	.sectionflags	@""
	.align	4
.nv.constant0._Z9matrixMulPiS_S_:
	.zero		920


//--------------------- SYMBOLS --------------------------

	.type		.nv.reservedSmem.offset0,@object
	.size		.nv.reservedSmem.offset0,0x4
	.type		.nv.reservedSmem.cap,@object
	.size		.nv.reservedSmem.cap,0x4
